//
// Generated by NVIDIA NVVM Compiler
//
// Compiler Build ID: CL-36424714
// Cuda compilation tools, release 13.0, V13.0.88
// Based on NVVM 20.0.0
//

.version 9.0
.target sm_100
.address_size 64

	// .globl	_Z9glmem2regPfi
.extern .shared .align 16 .b8 a[];

.visible .entry _Z9glmem2regPfi(
	.param .u64 .ptr .align 1 _Z9glmem2regPfi_param_0,
	.param .u32 _Z9glmem2regPfi_param_1
)
{
	.reg .pred 	%p<2>;
	.reg .b32 	%r<6>;
	.reg .b32 	%f<3>;
	.reg .b64 	%rd<5>;

	ld.param.u64 	%rd1, [_Z9glmem2regPfi_param_0];
	ld.param.u32 	%r2, [_Z9glmem2regPfi_param_1];
	mov.u32 	%r3, %tid.x;
	mov.u32 	%r4, %ntid.x;
	mov.u32 	%r5, %ctaid.x;
	mad.lo.s32 	%r1, %r4, %r5, %r3;
	setp.ge.s32 	%p1, %r1, %r2;
	@%p1 bra 	$L__BB0_2;
	cvta.to.global.u64 	%rd2, %rd1;
	mul.wide.s32 	%rd3, %r1, 4;
	add.s64 	%rd4, %rd2, %rd3;
	ld.global.f32 	%f1, [%rd4];
	add.f32 	%f2, %f1, 0f3F800000;
	st.global.f32 	[%rd4], %f2;
$L__BB0_2:
	ret;

}
	// .globl	_Z11glmem2shmemPfi
.visible .entry _Z11glmem2shmemPfi(
	.param .u64 .ptr .align 1 _Z11glmem2shmemPfi_param_0,
	.param .u32 _Z11glmem2shmemPfi_param_1
)
{
	.reg .pred 	%p<2>;
	.reg .b32 	%r<9>;
	.reg .b32 	%f<3>;
	.reg .b64 	%rd<5>;

	ld.param.u64 	%rd1, [_Z11glmem2shmemPfi_param_0];
	ld.param.u32 	%r3, [_Z11glmem2shmemPfi_param_1];
	mov.u32 	%r1, %tid.x;
	mov.u32 	%r4, %ntid.x;
	mov.u32 	%r5, %ctaid.x;
	mad.lo.s32 	%r2, %r4, %r5, %r1;
	setp.ge.s32 	%p1, %r2, %r3;
	@%p1 bra 	$L__BB1_2;
	cvta.to.global.u64 	%rd2, %rd1;
	mul.wide.s32 	%rd3, %r2, 4;
	add.s64 	%rd4, %rd2, %rd3;
	ld.global.f32 	%f1, [%rd4];
	add.f32 	%f2, %f1, 0f3F800000;
	shl.b32 	%r6, %r1, 2;
	mov.u32 	%r7, a;
	add.s32 	%r8, %r7, %r6;
	st.shared.f32 	[%r8], %f2;
	st.global.f32 	[%rd4], %f2;
$L__BB1_2:
	ret;

}
	// .globl	_Z15glmem2shmem_regPfi
.visible .entry _Z15glmem2shmem_regPfi(
	.param .u64 .ptr .align 1 _Z15glmem2shmem_regPfi_param_0,
	.param .u32 _Z15glmem2shmem_regPfi_param_1
)
{


	ret;

}


// ===== COMPILED SASS (sm_100) =====

	.target	sm_100

	.elftype	@"ET_EXEC"


//--------------------- .note.nv.tkinfo           --------------------------
	.section	.note.nv.tkinfo,"",@"SHT_NOTE"
	.sectionflags	@"SHF_NOTE_NV_TKINFO"
	.tkinfo
        /*0018*/ 	.word	0x00000002
        /*0030*/ 	.string	""
        /*0030*/ 	.string	"ptxas"
        /*0030*/ 	.string	"Cuda compilation tools, release 13.0, V13.0.88"
        /*0030*/ 	.string	"Build cuda_13.0.r13.0/compiler.36424714_0"
        /*0030*/ 	.string	"-arch sm_100 -m 64 "



//--------------------- .note.nv.cuinfo           --------------------------
	.section	.note.nv.cuinfo,"",@"SHT_NOTE"
	.sectionflags	@"SHF_NOTE_NV_CUINFO"
        /*0018*/ 	.short	0x0002
        /*001a*/ 	.short	0x0064
        /*001c*/ 	.short	0x0082
	.zero		2


//--------------------- .nv.info                  --------------------------
	.section	.nv.info,"",@"SHT_CUDA_INFO"
	.align	4


	//----- nvinfo : EIATTR_REGCOUNT
	.align		4
        /*0000*/ 	.byte	0x04, 0x2f
        /*0002*/ 	.short	(.L_1 - .L_0)
	.align		4
.L_0:
        /*0004*/ 	.word	index@(_Z9glmem2regPfi)
        /*0008*/ 	.word	0x00000008


	//----- nvinfo : EIATTR_FRAME_SIZE
	.align		4
.L_1:
        /*000c*/ 	.byte	0x04, 0x11
        /*000e*/ 	.short	(.L_3 - .L_2)
	.align		4
.L_2:
        /*0010*/ 	.word	index@(_Z9glmem2regPfi)
        /*0014*/ 	.word	0x00000000


	//----- nvinfo : EIATTR_REGCOUNT
	.align		4
.L_3:
        /*0018*/ 	.byte	0x04, 0x2f
        /*001a*/ 	.short	(.L_5 - .L_4)
	.align		4
.L_4:
        /*001c*/ 	.word	index@(_Z11glmem2shmemPfi)
        /*0020*/ 	.word	0x00000008


	//----- nvinfo : EIATTR_FRAME_SIZE
	.align		4
.L_5:
        /*0024*/ 	.byte	0x04, 0x11
        /*0026*/ 	.short	(.L_7 - .L_6)
	.align		4
.L_6:
        /*0028*/ 	.word	index@(_Z11glmem2shmemPfi)
        /*002c*/ 	.word	0x00000000


	//----- nvinfo : EIATTR_REGCOUNT
	.align		4
.L_7:
        /*0030*/ 	.byte	0x04, 0x2f
        /*0032*/ 	.short	(.L_9 - .L_8)
	.align		4
.L_8:
        /*0034*/ 	.word	index@(_Z15glmem2shmem_regPfi)
        /*0038*/ 	.word	0x00000004


	//----- nvinfo : EIATTR_FRAME_SIZE
	.align		4
.L_9:
        /*003c*/ 	.byte	0x04, 0x11
        /*003e*/ 	.short	(.L_11 - .L_10)
	.align		4
.L_10:
        /*0040*/ 	.word	index@(_Z15glmem2shmem_regPfi)
        /*0044*/ 	.word	0x00000000


	//----- nvinfo : EIATTR_MIN_STACK_SIZE
	.align		4
.L_11:
        /*0048*/ 	.byte	0x04, 0x12
        /*004a*/ 	.short	(.L_13 - .L_12)
	.align		4
.L_12:
        /*004c*/ 	.word	index@(_Z15glmem2shmem_regPfi)
        /*0050*/ 	.word	0x00000000


	//----- nvinfo : EIATTR_MIN_STACK_SIZE
	.align		4
.L_13:
        /*0054*/ 	.byte	0x04, 0x12
        /*0056*/ 	.short	(.L_15 - .L_14)
	.align		4
.L_14:
        /*0058*/ 	.word	index@(_Z11glmem2shmemPfi)
        /*005c*/ 	.word	0x00000000


	//----- nvinfo : EIATTR_MIN_STACK_SIZE
	.align		4
.L_15:
        /*0060*/ 	.byte	0x04, 0x12
        /*0062*/ 	.short	(.L_17 - .L_16)
	.align		4
.L_16:
        /*0064*/ 	.word	index@(_Z9glmem2regPfi)
        /*0068*/ 	.word	0x00000000
.L_17:


//--------------------- .nv.compat                --------------------------
	.section	.nv.compat,"",@"SHT_CUDA_COMPAT_INFO"
	.align	4
        /*0000*/ 	.byte	0x02, 0x09, 0x00, 0x00, 0x02, 0x02, 0x01, 0x00, 0x02, 0x05, 0x05, 0x00, 0x03, 0x07, 0x01, 0x01
        /*0010*/ 	.byte	0x02, 0x03, 0x00, 0x00, 0x02, 0x06, 0x01, 0x00, 0x04, 0x0b, 0x08, 0x00, 0x09, 0x00, 0x00, 0x00
        /*0020*/ 	.byte	0x00, 0x00, 0x00, 0x00


//--------------------- .nv.info._Z15glmem2shmem_regPfi --------------------------
	.section	.nv.info._Z15glmem2shmem_regPfi,"",@"SHT_CUDA_INFO"
	.sectionflags	@""
	.align	4


	//----- nvinfo : EIATTR_CUDA_API_VERSION
	.align		4
        /*0000*/ 	.byte	0x04, 0x37
        /*0002*/ 	.short	(.L_19 - .L_18)
.L_18:
        /*0004*/ 	.word	0x00000082


	//----- nvinfo : EIATTR_KPARAM_INFO
	.align		4
.L_19:
        /*0008*/ 	.byte	0x04, 0x17
        /*000a*/ 	.short	(.L_21 - .L_20)
.L_20:
        /*000c*/ 	.word	0x00000000
        /*0010*/ 	.short	0x0001
        /*0012*/ 	.short	0x0008
        /*0014*/ 	.byte	0x00, 0xf0, 0x11, 0x00


	//----- nvinfo : EIATTR_KPARAM_INFO
	.align		4
.L_21:
        /*0018*/ 	.byte	0x04, 0x17
        /*001a*/ 	.short	(.L_23 - .L_22)
.L_22:
        /*001c*/ 	.word	0x00000000
        /*0020*/ 	.short	0x0000
        /*0022*/ 	.short	0x0000
        /*0024*/ 	.byte	0x00, 0xf5, 0x21, 0x00


	//----- nvinfo : EIATTR_SPARSE_MMA_MASK
	.align		4
.L_23:
        /*0028*/ 	.byte	0x03, 0x50
        /*002a*/ 	.short	0x0000


	//----- nvinfo : EIATTR_MAXREG_COUNT
	.align		4
        /*002c*/ 	.byte	0x03, 0x1b
        /*002e*/ 	.short	0x00ff


	//----- nvinfo : EIATTR_MERCURY_ISA_VERSION
	.align		4
        /*0030*/ 	.byte	0x03, 0x5f
        /*0032*/ 	.short	0x0101


	//----- nvinfo : EIATTR_VRC_CTA_INIT_COUNT
	.align		4
        /*0034*/ 	.byte	0x02, 0x4a
	.zero		1
	.zero		1


	//----- nvinfo : EIATTR_EXIT_INSTR_OFFSETS
	.align		4
        /*0038*/ 	.byte	0x04, 0x1c
        /*003a*/ 	.short	(.L_25 - .L_24)


	//   ....[0]....
.L_24:
        /*003c*/ 	.word	0x00000010


	//----- nvinfo : EIATTR_CBANK_PARAM_SIZE
	.align		4
.L_25:
        /*0040*/ 	.byte	0x03, 0x19
        /*0042*/ 	.short	0x000c


	//----- nvinfo : EIATTR_PARAM_CBANK
	.align		4
        /*0044*/ 	.byte	0x04, 0x0a
        /*0046*/ 	.short	(.L_27 - .L_26)
	.align		4
.L_26:
        /*0048*/ 	.word	index@(.nv.constant0._Z15glmem2shmem_regPfi)
        /*004c*/ 	.short	0x0380
        /*004e*/ 	.short	0x000c


	//----- nvinfo : EIATTR_SW_WAR
	.align		4
.L_27:
        /*0050*/ 	.byte	0x04, 0x36
        /*0052*/ 	.short	(.L_29 - .L_28)
.L_28:
        /*0054*/ 	.word	0x00000008
.L_29:


//--------------------- .nv.info._Z11glmem2shmemPfi --------------------------
	.section	.nv.info._Z11glmem2shmemPfi,"",@"SHT_CUDA_INFO"
	.sectionflags	@""
	.align	4


	//----- nvinfo : EIATTR_CUDA_API_VERSION
	.align		4
        /*0000*/ 	.byte	0x04, 0x37
        /*0002*/ 	.short	(.L_31 - .L_30)
.L_30:
        /*0004*/ 	.word	0x00000082


	//----- nvinfo : EIATTR_KPARAM_INFO
	.align		4
.L_31:
        /*0008*/ 	.byte	0x04, 0x17
        /*000a*/ 	.short	(.L_33 - .L_32)
.L_32:
        /*000c*/ 	.word	0x00000000
        /*0010*/ 	.short	0x0001
        /*0012*/ 	.short	0x0008
        /*0014*/ 	.byte	0x00, 0xf0, 0x11, 0x00


	//----- nvinfo : EIATTR_KPARAM_INFO
	.align		4
.L_33:
        /*0018*/ 	.byte	0x04, 0x17
        /*001a*/ 	.short	(.L_35 - .L_34)
.L_34:
        /*001c*/ 	.word	0x00000000
        /*0020*/ 	.short	0x0000
        /*0022*/ 	.short	0x0000
        /*0024*/ 	.byte	0x00, 0xf5, 0x21, 0x00


	//----- nvinfo : EIATTR_SPARSE_MMA_MASK
	.align		4
.L_35:
        /*0028*/ 	.byte	0x03, 0x50
        /*002a*/ 	.short	0x0000


	//----- nvinfo : EIATTR_MAXREG_COUNT
	.align		4
        /*002c*/ 	.byte	0x03, 0x1b
        /*002e*/ 	.short	0x00ff


	//----- nvinfo : EIATTR_MERCURY_ISA_VERSION
	.align		4
        /*0030*/ 	.byte	0x03, 0x5f
        /*0032*/ 	.short	0x0101


	//----- nvinfo : EIATTR_VRC_CTA_INIT_COUNT
	.align		4
        /*0034*/ 	.byte	0x02, 0x4a
	.zero		1
	.zero		1


	//----- nvinfo : EIATTR_EXIT_INSTR_OFFSETS
	.align		4
        /*0038*/ 	.byte	0x04, 0x1c
        /*003a*/ 	.short	(.L_37 - .L_36)


	//   ....[0]....
.L_36:
        /*003c*/ 	.word	0x00000070


	//   ....[1]....
        /*0040*/ 	.word	0x00000130


	//----- nvinfo : EIATTR_CBANK_PARAM_SIZE
	.align		4
.L_37:
        /*0044*/ 	.byte	0x03, 0x19
        /*0046*/ 	.short	0x000c


	//----- nvinfo : EIATTR_PARAM_CBANK
	.align		4
        /*0048*/ 	.byte	0x04, 0x0a
        /*004a*/ 	.short	(.L_39 - .L_38)
	.align		4
.L_38:
        /*004c*/ 	.word	index@(.nv.constant0._Z11glmem2shmemPfi)
        /*0050*/ 	.short	0x0380
        /*0052*/ 	.short	0x000c


	//----- nvinfo : EIATTR_SW_WAR
	.align		4
.L_39:
        /*0054*/ 	.byte	0x04, 0x36
        /*0056*/ 	.short	(.L_41 - .L_40)
.L_40:
        /*0058*/ 	.word	0x00000008
.L_41:


//--------------------- .nv.info._Z9glmem2regPfi  --------------------------
	.section	.nv.info._Z9glmem2regPfi,"",@"SHT_CUDA_INFO"
	.sectionflags	@""
	.align	4


	//----- nvinfo : EIATTR_CUDA_API_VERSION
	.align		4
        /*0000*/ 	.byte	0x04, 0x37
        /*0002*/ 	.short	(.L_43 - .L_42)
.L_42:
        /*0004*/ 	.word	0x00000082


	//----- nvinfo : EIATTR_KPARAM_INFO
	.align		4
.L_43:
        /*0008*/ 	.byte	0x04, 0x17
        /*000a*/ 	.short	(.L_45 - .L_44)
.L_44:
        /*000c*/ 	.word	0x00000000
        /*0010*/ 	.short	0x0001
        /*0012*/ 	.short	0x0008
        /*0014*/ 	.byte	0x00, 0xf0, 0x11, 0x00


	//----- nvinfo : EIATTR_KPARAM_INFO
	.align		4
.L_45:
        /*0018*/ 	.byte	0x04, 0x17
        /*001a*/ 	.short	(.L_47 - .L_46)
.L_46:
        /*001c*/ 	.word	0x00000000
        /*0020*/ 	.short	0x0000
        /*0022*/ 	.short	0x0000
        /*0024*/ 	.byte	0x00, 0xf5, 0x21, 0x00


	//----- nvinfo : EIATTR_SPARSE_MMA_MASK
	.align		4
.L_47:
        /*0028*/ 	.byte	0x03, 0x50
        /*002a*/ 	.short	0x0000


	//----- nvinfo : EIATTR_MAXREG_COUNT
	.align		4
        /*002c*/ 	.byte	0x03, 0x1b
        /*002e*/ 	.short	0x00ff


	//----- nvinfo : EIATTR_MERCURY_ISA_VERSION
	.align		4
        /*0030*/ 	.byte	0x03, 0x5f
        /*0032*/ 	.short	0x0101


	//----- nvinfo : EIATTR_VRC_CTA_INIT_COUNT
	.align		4
        /*0034*/ 	.byte	0x02, 0x4a
	.zero		1
	.zero		1


	//----- nvinfo : EIATTR_EXIT_INSTR_OFFSETS
	.align		4
        /*0038*/ 	.byte	0x04, 0x1c
        /*003a*/ 	.short	(.L_49 - .L_48)


	//   ....[0]....
.L_48:
        /*003c*/ 	.word	0x00000070


	//   ....[1]....
        /*0040*/ 	.word	0x000000e0


	//----- nvinfo : EIATTR_CBANK_PARAM_SIZE
	.align		4
.L_49:
        /*0044*/ 	.byte	0x03, 0x19
        /*0046*/ 	.short	0x000c


	//----- nvinfo : EIATTR_PARAM_CBANK
	.align		4
        /*0048*/ 	.byte	0x04, 0x0a
        /*004a*/ 	.short	(.L_51 - .L_50)
	.align		4
.L_50:
        /*004c*/ 	.word	index@(.nv.constant0._Z9glmem2regPfi)
        /*0050*/ 	.short	0x0380
        /*0052*/ 	.short	0x000c


	//----- nvinfo : EIATTR_SW_WAR
	.align		4
.L_51:
        /*0054*/ 	.byte	0x04, 0x36
        /*0056*/ 	.short	(.L_53 - .L_52)
.L_52:
        /*0058*/ 	.word	0x00000008
.L_53:


//--------------------- .nv.callgraph             --------------------------
	.section	.nv.callgraph,"",@"SHT_CUDA_CALLGRAPH"
	.align	4
	.sectionentsize	8
	.align		4
        /*0000*/ 	.word	0x00000000
	.align		4
        /*0004*/ 	.word	0xffffffff
	.align		4
        /*0008*/ 	.word	0x00000000
	.align		4
        /*000c*/ 	.word	0xfffffffe
	.align		4
        /*0010*/ 	.word	0x00000000
	.align		4
        /*0014*/ 	.word	0xfffffffd
	.align		4
        /*0018*/ 	.word	0x00000000
	.align		4
        /*001c*/ 	.word	0xfffffffc


//--------------------- .text._Z15glmem2shmem_regPfi --------------------------
	.section	.text._Z15glmem2shmem_regPfi,"ax",@progbits
	.align	128
        .global         _Z15glmem2shmem_regPfi
        .type           _Z15glmem2shmem_regPfi,@function
        .size           _Z15glmem2shmem_regPfi,(.L_x_3 - _Z15glmem2shmem_regPfi)
        .other          _Z15glmem2shmem_regPfi,@"STO_CUDA_ENTRY STV_DEFAULT"
_Z15glmem2shmem_regPfi:
.text._Z15glmem2shmem_regPfi:
[----:B------:R-:W-:Y:S01]  /*0000*/  LDC R1, c[0x0][0x37c] ;  /* 0x0000df00ff017b82 */ /* 0x000fe20000000800 */
[----:B------:R-:W-:Y:S05]  /*0010*/  EXIT ;  /* 0x000000000000794d */ /* 0x000fea0003800000 */
.L_x_0:
[----:B------:R-:W-:-:S00]  /*0020*/  BRA `(.L_x_0) ;  /* 0xfffffffc00fc7947 */ /* 0x000fc0000383ffff */
[----:B------:R-:W-:-:S00]  /*0030*/  NOP ;  /* 0x0000000000007918 */ /* 0x000fc00000000000 */
        /* <DEDUP_REMOVED lines=12> */
.L_x_3:


//--------------------- .text._Z11glmem2shmemPfi  --------------------------
	.section	.text._Z11glmem2shmemPfi,"ax",@progbits
	.align	128
        .global         _Z11glmem2shmemPfi
        .type           _Z11glmem2shmemPfi,@function
        .size           _Z11glmem2shmemPfi,(.L_x_4 - _Z11glmem2shmemPfi)
        .other          _Z11glmem2shmemPfi,@"STO_CUDA_ENTRY STV_DEFAULT"
_Z11glmem2shmemPfi:
.text._Z11glmem2shmemPfi:
[----:B------:R-:W-:Y:S01]  /*0000*/  LDC R1, c[0x0][0x37c] ;  /* 0x0000df00ff017b82 */ /* 0x000fe20000000800 */
[----:B------:R-:W0:Y:S01]  /*0010*/  S2R R4, SR_TID.X ;  /* 0x0000000000047919 */ /* 0x000e220000002100 */
[----:B------:R-:W0:Y:S01]  /*0020*/  LDCU UR4, c[0x0][0x360] ;  /* 0x00006c00ff0477ac */ /* 0x000e220008000800 */
[----:B------:R-:W0:Y:S01]  /*0030*/  S2R R5, SR_CTAID.X ;  /* 0x0000000000057919 */ /* 0x000e220000002500 */
[----:B------:R-:W1:Y:S01]  /*0040*/  LDCU UR5, c[0x0][0x388] ;  /* 0x00007100ff0577ac */ /* 0x000e620008000800 */
[----:B0-----:R-:W-:-:S05]  /*0050*/  IMAD R5, R5, UR4, R4 ;  /* 0x0000000405057c24 */ /* 0x001fca000f8e0204 */
[----:B-1----:R-:W-:-:S13]  /*0060*/  ISETP.GE.AND P0, PT, R5, UR5, PT ;  /* 0x0000000505007c0c */ /* 0x002fda000bf06270 */
[----:B------:R-:W-:Y:S05]  /*0070*/  @P0 EXIT ;  /* 0x000000000000094d */ /* 0x000fea0003800000 */
[----:B------:R-:W0:Y:S01]  /*0080*/  LDC.64 R2, c[0x0][0x380] ;  /* 0x0000e000ff027b82 */ /* 0x000e220000000a00 */
[----:B------:R-:W1:Y:S01]  /*0090*/  LDCU.64 UR6, c[0x0][0x358] ;  /* 0x00006b00ff0677ac */ /* 0x000e620008000a00 */
[----:B0-----:R-:W-:-:S05]  /*00a0*/  IMAD.WIDE R2, R5, 0x4, R2 ;  /* 0x0000000405027825 */ /* 0x001fca00078e0202 */
[----:B-1----:R-:W2:Y:S01]  /*00b0*/  LDG.E R0, desc[UR6][R2.64] ;  /* 0x0000000602007981 */ /* 0x002ea2000c1e1900 */
[----:B------:R-:W0:Y:S01]  /*00c0*/  S2UR UR5, SR_CgaCtaId ;  /* 0x00000000000579c3 */ /* 0x000e220000008800 */
[----:B------:R-:W-:Y:S02]  /*00d0*/  UMOV UR4, 0x400 ;  /* 0x0000040000047882 */ /* 0x000fe40000000000 */
[----:B0-----:R-:W-:Y:S01]  /*00e0*/  ULEA UR4, UR5, UR4, 0x18 ;  /* 0x0000000405047291 */ /* 0x001fe2000f8ec0ff */
[----:B--2---:R-:W-:-:S05]  /*00f0*/  FADD R5, R0, 1 ;  /* 0x3f80000000057421 */ /* 0x004fca0000000000 */
[----:B------:R-:W-:Y:S01]  /*0100*/  LEA R0, R4, UR4, 0x2 ;  /* 0x0000000404007c11 */ /* 0x000fe2000f8e10ff */
[----:B------:R-:W-:Y:S04]  /*0110*/  STG.E desc[UR6][R2.64], R5 ;  /* 0x0000000502007986 */ /* 0x000fe8000c101906 */
[----:B------:R-:W-:Y:S01]  /*0120*/  STS [R0], R5 ;  /* 0x0000000500007388 */ /* 0x000fe20000000800 */
[----:B------:R-:W-:Y:S05]  /*0130*/  EXIT ;  /* 0x000000000000794d */ /* 0x000fea0003800000 */
.L_x_1:
        /* <DEDUP_REMOVED lines=12> */
.L_x_4:


//--------------------- .text._Z9glmem2regPfi     --------------------------
	.section	.text._Z9glmem2regPfi,"ax",@progbits
	.align	128
        .global         _Z9glmem2regPfi
        .type           _Z9glmem2regPfi,@function
        .size           _Z9glmem2regPfi,(.L_x_5 - _Z9glmem2regPfi)
        .other          _Z9glmem2regPfi,@"STO_CUDA_ENTRY STV_DEFAULT"
_Z9glmem2regPfi:
.text._Z9glmem2regPfi:
        /* <DEDUP_REMOVED lines=11> */
[----:B-1----:R-:W2:Y:S02]  /*00b0*/  LDG.E R0, desc[UR4][R2.64] ;  /* 0x0000000402007981 */ /* 0x002ea4000c1e1900 */
[----:B--2---:R-:W-:-:S05]  /*00c0*/  FADD R5, R0, 1 ;  /* 0x3f80000000057421 */ /* 0x004fca0000000000 */
[----:B------:R-:W-:Y:S01]  /*00d0*/  STG.E desc[UR4][R2.64], R5 ;  /* 0x0000000502007986 */ /* 0x000fe2000c101904 */
[----:B------:R-:W-:Y:S05]  /*00e0*/  EXIT ;  /* 0x000000000000794d */ /* 0x000fea0003800000 */
.L_x_2:
        /* <DEDUP_REMOVED lines=9> */
.L_x_5:


//--------------------- .nv.shared._Z15glmem2shmem_regPfi --------------------------
	.section	.nv.shared._Z15glmem2shmem_regPfi,"aw",@nobits
	.sectionflags	@""
	.align	16
	.zero		1024


//--------------------- .nv.shared.reserved.0     --------------------------
	.section	.nv.shared.reserved.0,"aw",@nobits
	.weak		__nv_reservedSMEM_offset_0_alias
	.size		__nv_reservedSMEM_offset_0_alias, 0, 64
	.other		__nv_reservedSMEM_offset_0_alias,@"STO_CUDA_RESERVED_SHARED STV_DEFAULT"
__nv_reservedSMEM_offset_0_alias:
	.zero		0
	.zero		64


//--------------------- .nv.shared._Z11glmem2shmemPfi --------------------------
	.section	.nv.shared._Z11glmem2shmemPfi,"aw",@nobits
	.sectionflags	@""
	.align	16
	.zero		1024


//--------------------- .nv.shared._Z9glmem2regPfi --------------------------
	.section	.nv.shared._Z9glmem2regPfi,"aw",@nobits
	.sectionflags	@""
	.align	16
	.zero		1024


//--------------------- .nv.constant0._Z15glmem2shmem_regPfi --------------------------
	.section	.nv.constant0._Z15glmem2shmem_regPfi,"a",@progbits
	.sectionflags	@""
	.align	4
.nv.constant0._Z15glmem2shmem_regPfi:
	.zero		908


//--------------------- .nv.constant0._Z11glmem2shmemPfi --------------------------
	.section	.nv.constant0._Z11glmem2shmemPfi,"a",@progbits
	.sectionflags	@""
	.align	4
.nv.constant0._Z11glmem2shmemPfi:
	.zero		908


//--------------------- .nv.constant0._Z9glmem2regPfi --------------------------
	.section	.nv.constant0._Z9glmem2regPfi,"a",@progbits
	.sectionflags	@""
	.align	4
.nv.constant0._Z9glmem2regPfi:
	.zero		908


//--------------------- SYMBOLS --------------------------

	.type		.nv.reservedSmem.offset0,@object
	.size		.nv.reservedSmem.offset0,0x4
	.type		.nv.reservedSmem.cap,@object
	.size		.nv.reservedSmem.cap,0x4
